	.headerflags	@"EF_CUDA_TEXMODE_UNIFIED EF_CUDA_64BIT_ADDRESS EF_CUDA_ACCELERATORS EF_CUDA_SM90 EF_CUDA_VIRTUAL_SM(EF_CUDA_SM90)"
	.elftype	@"ET_EXEC"


//--------------------- .nv.info                  --------------------------
	.section	.nv.info,"",@"SHT_CUDA_INFO"
	.align	4


	//----- nvinfo : EIATTR_REGCOUNT
	.align		4
        /*0000*/ 	.byte	0x04, 0x2f
        /*0002*/ 	.short	(.L_1 - .L_0)
	.align		4
.L_0:
        /*0004*/ 	.word	index@(triton_poi_fused_ge_0)
        /*0008*/ 	.word	0x0000000a


	//----- nvinfo : EIATTR_MIN_STACK_SIZE
	.align		4
.L_1:
        /*000c*/ 	.byte	0x04, 0x12
        /*000e*/ 	.short	(.L_3 - .L_2)
	.align		4
.L_2:
        /*0010*/ 	.word	index@(triton_poi_fused_ge_0)
        /*0014*/ 	.word	0x00000000


	//----- nvinfo : EIATTR_FRAME_SIZE
	.align		4
.L_3:
        /*0018*/ 	.byte	0x04, 0x11
        /*001a*/ 	.short	(.L_5 - .L_4)
	.align		4
.L_4:
        /*001c*/ 	.word	index@(triton_poi_fused_ge_0)
        /*0020*/ 	.word	0x00000000


	//----- nvinfo : EIATTR_MIN_STACK_SIZE
	.align		4
.L_5:
        /*0024*/ 	.byte	0x04, 0x12
        /*0026*/ 	.short	(.L_7 - .L_6)
	.align		4
.L_6:
        /*0028*/ 	.word	index@(triton_poi_fused_ge_0)
        /*002c*/ 	.word	0x00000000
.L_7:


//--------------------- .nv.info.triton_poi_fused_ge_0 --------------------------
	.section	.nv.info.triton_poi_fused_ge_0,"",@"SHT_CUDA_INFO"
	.sectionflags	@""
	.align	4


	//----- nvinfo : EIATTR_CUDA_API_VERSION
	.align		4
        /*0000*/ 	.byte	0x04, 0x37
        /*0002*/ 	.short	(.L_9 - .L_8)
.L_8:
        /*0004*/ 	.word	0x0000007c


	//----- nvinfo : EIATTR_KPARAM_INFO
	.align		4
.L_9:
        /*0008*/ 	.byte	0x04, 0x17
        /*000a*/ 	.short	(.L_11 - .L_10)
.L_10:
        /*000c*/ 	.word	0x00000000
        /*0010*/ 	.short	0x0002
        /*0012*/ 	.short	0x0010
        /*0014*/ 	.byte	0x00, 0xf0, 0x11, 0x00


	//----- nvinfo : EIATTR_KPARAM_INFO
	.align		4
.L_11:
        /*0018*/ 	.byte	0x04, 0x17
        /*001a*/ 	.short	(.L_13 - .L_12)
.L_12:
        /*001c*/ 	.word	0x00000000
        /*0020*/ 	.short	0x0001
        /*0022*/ 	.short	0x0008
        /*0024*/ 	.byte	0x00, 0xf4, 0x21, 0x00


	//----- nvinfo : EIATTR_KPARAM_INFO
	.align		4
.L_13:
        /*0028*/ 	.byte	0x04, 0x17
        /*002a*/ 	.short	(.L_15 - .L_14)
.L_14:
        /*002c*/ 	.word	0x00000000
        /*0030*/ 	.short	0x0000
        /*0032*/ 	.short	0x0000
        /*0034*/ 	.byte	0x00, 0xf4, 0x21, 0x00


	//----- nvinfo : EIATTR_SPARSE_MMA_MASK
	.align		4
.L_15:
        /*0038*/ 	.byte	0x03, 0x50
        /*003a*/ 	.short	0x0000


	//----- nvinfo : EIATTR_MAXREG_COUNT
	.align		4
        /*003c*/ 	.byte	0x03, 0x1b
        /*003e*/ 	.short	0x00ff


	//----- nvinfo : EIATTR_EXIT_INSTR_OFFSETS
	.align		4
        /*0040*/ 	.byte	0x04, 0x1c
        /*0042*/ 	.short	(.L_17 - .L_16)


	//   ....[0]....
.L_16:
        /*0044*/ 	.word	0x000000f0


	//   ....[1]....
        /*0048*/ 	.word	0x00000110


	//----- nvinfo : EIATTR_REQNTID
	.align		4
.L_17:
        /*004c*/ 	.byte	0x04, 0x10
        /*004e*/ 	.short	(.L_19 - .L_18)
.L_18:
        /*0050*/ 	.word	0x00000080
        /*0054*/ 	.word	0x00000001
        /*0058*/ 	.word	0x00000001


	//----- nvinfo : EIATTR_CBANK_PARAM_SIZE
	.align		4
.L_19:
        /*005c*/ 	.byte	0x03, 0x19
        /*005e*/ 	.short	0x0014


	//----- nvinfo : EIATTR_PARAM_CBANK
	.align		4
        /*0060*/ 	.byte	0x04, 0x0a
        /*0062*/ 	.short	(.L_21 - .L_20)
	.align		4
.L_20:
        /*0064*/ 	.word	index@(.nv.constant0.triton_poi_fused_ge_0)
        /*0068*/ 	.short	0x0210
        /*006a*/ 	.short	0x0014


	//----- nvinfo : EIATTR_SW_WAR
	.align		4
.L_21:
        /*006c*/ 	.byte	0x04, 0x36
        /*006e*/ 	.short	(.L_23 - .L_22)
.L_22:
        /*0070*/ 	.word	0x00000008
.L_23:


//--------------------- .nv.callgraph             --------------------------
	.section	.nv.callgraph,"",@"SHT_CUDA_CALLGRAPH"
	.align	4
	.sectionentsize	8
	.align		4
        /*0000*/ 	.word	0x00000000
	.align		4
        /*0004*/ 	.word	0xffffffff
	.align		4
        /*0008*/ 	.word	0x00000000
	.align		4
        /*000c*/ 	.word	0xfffffffe
	.align		4
        /*0010*/ 	.word	0x00000000
	.align		4
        /*0014*/ 	.word	0xfffffffd
	.align		4
        /*0018*/ 	.word	0x00000000
	.align		4
        /*001c*/ 	.word	0xfffffffc


//--------------------- .text.triton_poi_fused_ge_0 --------------------------
	.section	.text.triton_poi_fused_ge_0,"ax",@progbits
	.align	128
        .global         triton_poi_fused_ge_0
        .type           triton_poi_fused_ge_0,@function
        .size           triton_poi_fused_ge_0,(.L_x_1 - triton_poi_fused_ge_0)
        .other          triton_poi_fused_ge_0,@"STO_CUDA_ENTRY STV_DEFAULT"
triton_poi_fused_ge_0:
.text.triton_poi_fused_ge_0:
[----:B------:R-:W0:Y:S02]  /*0000*/  LDC R1, c[0x0][0x28] ;  /* 0x00000a00ff017b82 */ /* 0x000e240000000800 */
[----:B------:R-:W1:Y:S01]  /*0010*/  S2R R0, SR_TID.X ;  /* 0x0000000000007919 */ /* 0x000e620000002100 */
[----:B------:R-:W2:Y:S01]  /*0020*/  LDC.64 R2, c[0x0][0x210] ;  /* 0x00008400ff027b82 */ /* 0x000ea20000000a00 */
[----:B------:R-:W-:Y:S01]  /*0030*/  ULDC.64 UR4, c[0x0][0x208] ;  /* 0x0000820000047ab9 */ /* 0x000fe20000000a00 */
[----:B------:R-:W-:Y:S01]  /*0040*/  ULDC.64 UR6, c[0x0][0x218] ;  /* 0x0000860000067ab9 */ /* 0x000fe20000000a00 */
[----:B------:R-:W3:Y:S01]  /*0050*/  S2R R5, SR_CTAID.X ;  /* 0x0000000000057919 */ /* 0x000ee20000002500 */
[----:B-1----:R-:W-:-:S05]  /*0060*/  LOP3.LUT R0, R0, 0x7f, RZ, 0xc0, !PT ;  /* 0x0000007f00007812 */ /* 0x002fca00078ec0ff */
[----:B---3--:R-:W-:-:S04]  /*0070*/  IMAD R5, R5, 0x80, R0 ;  /* 0x0000008005057824 */ /* 0x008fc800078e0200 */
[C---:B--2---:R-:W-:Y:S01]  /*0080*/  IMAD.WIDE R2, R5.reuse, 0x4, R2 ;  /* 0x0000000405027825 */ /* 0x044fe200078e0202 */
[----:B------:R-:W-:-:S13]  /*0090*/  ISETP.GE.AND P1, PT, R5, 0x100, PT ;  /* 0x000001000500780c */ /* 0x000fda0003f26270 */
[----:B------:R-:W2:Y:S01]  /*00a0*/  @!P1 LDG.E R2, desc[UR4][R2.64] ;  /* 0x0000000402029981 */ /* 0x000ea2000c1e1900 */
[----:B------:R-:W-:-:S04]  /*00b0*/  IADD3 R4, P2, R5, UR6, RZ ;  /* 0x0000000605047c10 */ /* 0x000fc8000ff5e0ff */
[----:B------:R-:W-:Y:S02]  /*00c0*/  LEA.HI.X.SX32 R5, R5, UR7, 0x1, P2 ;  /* 0x0000000705057c11 */ /* 0x000fe400090f0eff */
[----:B--2---:R-:W-:-:S04]  /*00d0*/  FSETP.GE.OR P0, PT, R2, RZ, P1 ;  /* 0x000000ff0200720b */ /* 0x004fc80000f06400 */
[----:B------:R-:W-:Y:S01]  /*00e0*/  SEL R7, RZ, 0x1, !P0 ;  /* 0x00000001ff077807 */ /* 0x000fe20004000000 */
[----:B------:R-:W-:Y:S08]  /*00f0*/  @P1 EXIT ;  /* 0x000000000000194d */ /* 0x000ff00003800000 */
[----:B------:R-:W-:Y:S01]  /*0100*/  STG.E.U8 desc[UR4][R4.64], R7 ;  /* 0x0000000704007986 */ /* 0x000fe2000c101104 */
[----:B------:R-:W-:Y:S05]  /*0110*/  EXIT ;  /* 0x000000000000794d */ /* 0x000fea0003800000 */
.L_x_0:
[----:B------:R-:W-:-:S00]  /*0120*/  BRA `(.L_x_0) ;  /* 0xfffffffc00fc7947 */ /* 0x000fc0000383ffff */
[----:B------:R-:W-:-:S00]  /*0130*/  NOP ;  /* 0x0000000000007918 */ /* 0x000fc00000000000 */
        /* <DEDUP_REMOVED lines=12> */
.L_x_1:


//--------------------- .nv.constant0.triton_poi_fused_ge_0 --------------------------
	.section	.nv.constant0.triton_poi_fused_ge_0,"a",@progbits
	.sectionflags	@""
	.align	4
.nv.constant0.triton_poi_fused_ge_0:
	.zero		548
